//
// Generated by NVIDIA NVVM Compiler
//
// Compiler Build ID: CL-36424714
// Cuda compilation tools, release 13.0, V13.0.88
// Based on NVVM 20.0.0
//

.version 9.0
.target sm_100
.address_size 64

	// .globl	_Z15matrixMulKernelPKfS0_Pfiii
.extern .func  (.param .b32 func_retval0) vprintf
(
	.param .b64 vprintf_param_0,
	.param .b64 vprintf_param_1
)
;
.global .align 1 .b8 $str[39] = {73, 110, 116, 101, 114, 109, 101, 100, 105, 97, 116, 101, 32, 114, 101, 115, 117, 108, 116, 32, 97, 116, 32, 91, 37, 100, 93, 91, 37, 100, 93, 58, 32, 37, 46, 50, 102, 10};
.global .align 1 .b8 $str$1[34] = {77, 97, 116, 114, 105, 120, 32, 65, 32, 118, 97, 108, 117, 101, 32, 97, 116, 32, 91, 37, 100, 93, 91, 37, 100, 93, 58, 32, 37, 46, 50, 102, 10};

.visible .entry _Z15matrixMulKernelPKfS0_Pfiii(
	.param .u64 .ptr .align 1 _Z15matrixMulKernelPKfS0_Pfiii_param_0,
	.param .u64 .ptr .align 1 _Z15matrixMulKernelPKfS0_Pfiii_param_1,
	.param .u64 .ptr .align 1 _Z15matrixMulKernelPKfS0_Pfiii_param_2,
	.param .u32 _Z15matrixMulKernelPKfS0_Pfiii_param_3,
	.param .u32 _Z15matrixMulKernelPKfS0_Pfiii_param_4,
	.param .u32 _Z15matrixMulKernelPKfS0_Pfiii_param_5
)
{
	.local .align 16 .b8 	__local_depot0[16];
	.reg .b64 	%SP;
	.reg .b64 	%SPL;
	.reg .pred 	%p<13>;
	.reg .b32 	%r<46>;
	.reg .b32 	%f<69>;
	.reg .b64 	%rd<61>;
	.reg .b64 	%fd<3>;

	mov.u64 	%SPL, __local_depot0;
	cvta.local.u64 	%SP, %SPL;
	ld.param.u64 	%rd7, [_Z15matrixMulKernelPKfS0_Pfiii_param_0];
	ld.param.u64 	%rd8, [_Z15matrixMulKernelPKfS0_Pfiii_param_1];
	ld.param.u64 	%rd6, [_Z15matrixMulKernelPKfS0_Pfiii_param_2];
	ld.param.u32 	%r20, [_Z15matrixMulKernelPKfS0_Pfiii_param_3];
	ld.param.u32 	%r18, [_Z15matrixMulKernelPKfS0_Pfiii_param_4];
	ld.param.u32 	%r19, [_Z15matrixMulKernelPKfS0_Pfiii_param_5];
	cvta.to.global.u64 	%rd1, %rd8;
	cvta.to.global.u64 	%rd2, %rd7;
	mov.u32 	%r21, %ctaid.y;
	mov.u32 	%r22, %ntid.y;
	mov.u32 	%r23, %tid.y;
	mad.lo.s32 	%r1, %r21, %r22, %r23;
	mov.u32 	%r24, %ctaid.x;
	mov.u32 	%r25, %ntid.x;
	mov.u32 	%r26, %tid.x;
	mad.lo.s32 	%r2, %r24, %r25, %r26;
	setp.ge.s32 	%p1, %r1, %r20;
	setp.ge.s32 	%p2, %r2, %r19;
	or.pred  	%p3, %p1, %p2;
	@%p3 bra 	$L__BB0_14;
	setp.lt.s32 	%p4, %r18, 1;
	mov.f32 	%f68, 0f00000000;
	@%p4 bra 	$L__BB0_13;
	mul.lo.s32 	%r3, %r18, %r1;
	and.b32  	%r4, %r18, 7;
	setp.lt.u32 	%p5, %r18, 8;
	mov.f32 	%f68, 0f00000000;
	mov.b32 	%r44, 0;
	@%p5 bra 	$L__BB0_5;
	and.b32  	%r44, %r18, 2147483640;
	neg.s32 	%r42, %r44;
	shl.b32 	%r7, %r19, 3;
	mul.wide.u32 	%rd9, %r3, 4;
	add.s64 	%rd10, %rd9, %rd2;
	add.s64 	%rd60, %rd10, 16;
	mov.f32 	%f68, 0f00000000;
	mul.wide.s32 	%rd13, %r19, 4;
	mov.u32 	%r41, %r2;
$L__BB0_4:
	.pragma "nounroll";
	ld.global.f32 	%f17, [%rd60+-16];
	mul.wide.s32 	%rd11, %r41, 4;
	add.s64 	%rd12, %rd1, %rd11;
	ld.global.f32 	%f18, [%rd12];
	fma.rn.f32 	%f19, %f17, %f18, %f68;
	ld.global.f32 	%f20, [%rd60+-12];
	add.s64 	%rd14, %rd12, %rd13;
	ld.global.f32 	%f21, [%rd14];
	fma.rn.f32 	%f22, %f20, %f21, %f19;
	ld.global.f32 	%f23, [%rd60+-8];
	add.s64 	%rd15, %rd14, %rd13;
	ld.global.f32 	%f24, [%rd15];
	fma.rn.f32 	%f25, %f23, %f24, %f22;
	ld.global.f32 	%f26, [%rd60+-4];
	add.s64 	%rd16, %rd15, %rd13;
	ld.global.f32 	%f27, [%rd16];
	fma.rn.f32 	%f28, %f26, %f27, %f25;
	ld.global.f32 	%f29, [%rd60];
	add.s64 	%rd17, %rd16, %rd13;
	ld.global.f32 	%f30, [%rd17];
	fma.rn.f32 	%f31, %f29, %f30, %f28;
	ld.global.f32 	%f32, [%rd60+4];
	add.s64 	%rd18, %rd17, %rd13;
	ld.global.f32 	%f33, [%rd18];
	fma.rn.f32 	%f34, %f32, %f33, %f31;
	ld.global.f32 	%f35, [%rd60+8];
	add.s64 	%rd19, %rd18, %rd13;
	ld.global.f32 	%f36, [%rd19];
	fma.rn.f32 	%f37, %f35, %f36, %f34;
	ld.global.f32 	%f38, [%rd60+12];
	add.s64 	%rd20, %rd19, %rd13;
	ld.global.f32 	%f39, [%rd20];
	fma.rn.f32 	%f68, %f38, %f39, %f37;
	add.s32 	%r42, %r42, 8;
	add.s32 	%r41, %r41, %r7;
	add.s64 	%rd60, %rd60, 32;
	setp.ne.s32 	%p6, %r42, 0;
	@%p6 bra 	$L__BB0_4;
$L__BB0_5:
	setp.eq.s32 	%p7, %r4, 0;
	@%p7 bra 	$L__BB0_13;
	and.b32  	%r13, %r18, 3;
	setp.lt.u32 	%p8, %r4, 4;
	@%p8 bra 	$L__BB0_8;
	add.s32 	%r28, %r44, %r3;
	mul.wide.u32 	%rd21, %r28, 4;
	add.s64 	%rd22, %rd2, %rd21;
	ld.global.f32 	%f41, [%rd22];
	mad.lo.s32 	%r29, %r44, %r19, %r2;
	mul.wide.s32 	%rd23, %r29, 4;
	add.s64 	%rd24, %rd1, %rd23;
	ld.global.f32 	%f42, [%rd24];
	fma.rn.f32 	%f43, %f41, %f42, %f68;
	cvt.u64.u32 	%rd25, %r3;
	cvt.u64.u32 	%rd26, %r44;
	add.s64 	%rd27, %rd26, %rd25;
	shl.b64 	%rd28, %rd27, 2;
	add.s64 	%rd29, %rd2, %rd28;
	ld.global.f32 	%f44, [%rd29+4];
	mul.wide.s32 	%rd30, %r19, 4;
	add.s64 	%rd31, %rd24, %rd30;
	ld.global.f32 	%f45, [%rd31];
	fma.rn.f32 	%f46, %f44, %f45, %f43;
	ld.global.f32 	%f47, [%rd29+8];
	add.s64 	%rd32, %rd31, %rd30;
	ld.global.f32 	%f48, [%rd32];
	fma.rn.f32 	%f49, %f47, %f48, %f46;
	ld.global.f32 	%f50, [%rd29+12];
	add.s64 	%rd33, %rd32, %rd30;
	ld.global.f32 	%f51, [%rd33];
	fma.rn.f32 	%f68, %f50, %f51, %f49;
	add.s32 	%r44, %r44, 4;
$L__BB0_8:
	setp.eq.s32 	%p9, %r13, 0;
	@%p9 bra 	$L__BB0_13;
	setp.eq.s32 	%p10, %r13, 1;
	@%p10 bra 	$L__BB0_11;
	add.s32 	%r30, %r44, %r3;
	mul.wide.u32 	%rd34, %r30, 4;
	add.s64 	%rd35, %rd2, %rd34;
	ld.global.f32 	%f53, [%rd35];
	mad.lo.s32 	%r31, %r44, %r19, %r2;
	mul.wide.s32 	%rd36, %r31, 4;
	add.s64 	%rd37, %rd1, %rd36;
	ld.global.f32 	%f54, [%rd37];
	fma.rn.f32 	%f55, %f53, %f54, %f68;
	cvt.u64.u32 	%rd38, %r3;
	cvt.u64.u32 	%rd39, %r44;
	add.s64 	%rd40, %rd39, %rd38;
	shl.b64 	%rd41, %rd40, 2;
	add.s64 	%rd42, %rd2, %rd41;
	ld.global.f32 	%f56, [%rd42+4];
	mul.wide.s32 	%rd43, %r19, 4;
	add.s64 	%rd44, %rd37, %rd43;
	ld.global.f32 	%f57, [%rd44];
	fma.rn.f32 	%f68, %f56, %f57, %f55;
	add.s32 	%r44, %r44, 2;
$L__BB0_11:
	and.b32  	%r32, %r18, 1;
	setp.eq.b32 	%p11, %r32, 1;
	not.pred 	%p12, %p11;
	@%p12 bra 	$L__BB0_13;
	add.s32 	%r33, %r44, %r3;
	mul.wide.u32 	%rd45, %r33, 4;
	add.s64 	%rd46, %rd2, %rd45;
	ld.global.f32 	%f58, [%rd46];
	mad.lo.s32 	%r34, %r44, %r19, %r2;
	mul.wide.s32 	%rd47, %r34, 4;
	add.s64 	%rd48, %rd1, %rd47;
	ld.global.f32 	%f59, [%rd48];
	fma.rn.f32 	%f68, %f58, %f59, %f68;
$L__BB0_13:
	add.u64 	%rd49, %SP, 0;
	add.u64 	%rd50, %SPL, 0;
	mad.lo.s32 	%r35, %r19, %r1, %r2;
	cvta.to.global.u64 	%rd51, %rd6;
	mul.wide.s32 	%rd52, %r35, 4;
	add.s64 	%rd53, %rd51, %rd52;
	st.global.f32 	[%rd53], %f68;
	cvt.f64.f32 	%fd1, %f68;
	st.local.v2.u32 	[%rd50], {%r1, %r2};
	st.local.f64 	[%rd50+8], %fd1;
	mov.u64 	%rd54, $str;
	cvta.global.u64 	%rd55, %rd54;
	{ // callseq 0, 0
	.param .b64 param0;
	st.param.b64 	[param0], %rd55;
	.param .b64 param1;
	st.param.b64 	[param1], %rd49;
	.param .b32 retval0;
	call.uni (retval0), 
	vprintf, 
	(
	param0, 
	param1
	);
	ld.param.b32 	%r36, [retval0];
	} // callseq 0
	mad.lo.s32 	%r38, %r18, %r1, %r2;
	mul.wide.s32 	%rd56, %r38, 4;
	add.s64 	%rd57, %rd2, %rd56;
	ld.global.f32 	%f60, [%rd57];
	cvt.f64.f32 	%fd2, %f60;
	st.local.v2.u32 	[%rd50], {%r1, %r2};
	st.local.f64 	[%rd50+8], %fd2;
	mov.u64 	%rd58, $str$1;
	cvta.global.u64 	%rd59, %rd58;
	{ // callseq 1, 0
	.param .b64 param0;
	st.param.b64 	[param0], %rd59;
	.param .b64 param1;
	st.param.b64 	[param1], %rd49;
	.param .b32 retval0;
	call.uni (retval0), 
	vprintf, 
	(
	param0, 
	param1
	);
	ld.param.b32 	%r39, [retval0];
	} // callseq 1
$L__BB0_14:
	ret;

}


// ===== COMPILED SASS (sm_100) =====

	.target	sm_100

	.elftype	@"ET_EXEC"


//--------------------- .note.nv.tkinfo           --------------------------
	.section	.note.nv.tkinfo,"",@"SHT_NOTE"
	.sectionflags	@"SHF_NOTE_NV_TKINFO"
	.tkinfo
        /*0018*/ 	.word	0x00000002
        /*0030*/ 	.string	""
        /*0030*/ 	.string	"ptxas"
        /*0030*/ 	.string	"Cuda compilation tools, release 13.0, V13.0.88"
        /*0030*/ 	.string	"Build cuda_13.0.r13.0/compiler.36424714_0"
        /*0030*/ 	.string	"-arch sm_100 -m 64 "



//--------------------- .note.nv.cuinfo           --------------------------
	.section	.note.nv.cuinfo,"",@"SHT_NOTE"
	.sectionflags	@"SHF_NOTE_NV_CUINFO"
        /*0018*/ 	.short	0x0002
        /*001a*/ 	.short	0x0064
        /*001c*/ 	.short	0x0082
	.zero		2


//--------------------- .nv.info                  --------------------------
	.section	.nv.info,"",@"SHT_CUDA_INFO"
	.align	4


	//----- nvinfo : EIATTR_REGCOUNT
	.align		4
        /*0000*/ 	.byte	0x04, 0x2f
        /*0002*/ 	.short	(.L_3 - .L_2)
	.align		4
.L_2:
        /*0004*/ 	.word	index@(_Z15matrixMulKernelPKfS0_Pfiii)
        /*0008*/ 	.word	0x00000020


	//----- nvinfo : EIATTR_FRAME_SIZE
	.align		4
.L_3:
        /*000c*/ 	.byte	0x04, 0x11
        /*000e*/ 	.short	(.L_5 - .L_4)
	.align		4
.L_4:
        /*0010*/ 	.word	index@(_Z15matrixMulKernelPKfS0_Pfiii)
        /*0014*/ 	.word	0x00000010


	//----- nvinfo : EIATTR_MIN_STACK_SIZE
	.align		4
.L_5:
        /*0018*/ 	.byte	0x04, 0x12
        /*001a*/ 	.short	(.L_7 - .L_6)
	.align		4
.L_6:
        /*001c*/ 	.word	index@(_Z15matrixMulKernelPKfS0_Pfiii)
        /*0020*/ 	.word	0x00000010
.L_7:


//--------------------- .nv.compat                --------------------------
	.section	.nv.compat,"",@"SHT_CUDA_COMPAT_INFO"
	.align	4
        /*0000*/ 	.byte	0x02, 0x09, 0x00, 0x00, 0x02, 0x02, 0x01, 0x00, 0x02, 0x05, 0x05, 0x00, 0x03, 0x07, 0x01, 0x01
        /*0010*/ 	.byte	0x02, 0x03, 0x00, 0x00, 0x02, 0x06, 0x01, 0x00, 0x04, 0x0b, 0x08, 0x00, 0x09, 0x00, 0x00, 0x00
        /*0020*/ 	.byte	0x00, 0x00, 0x00, 0x00


//--------------------- .nv.info._Z15matrixMulKernelPKfS0_Pfiii --------------------------
	.section	.nv.info._Z15matrixMulKernelPKfS0_Pfiii,"",@"SHT_CUDA_INFO"
	.sectionflags	@""
	.align	4


	//----- nvinfo : EIATTR_CUDA_API_VERSION
	.align		4
        /*0000*/ 	.byte	0x04, 0x37
        /*0002*/ 	.short	(.L_9 - .L_8)
.L_8:
        /*0004*/ 	.word	0x00000082


	//----- nvinfo : EIATTR_KPARAM_INFO
	.align		4
.L_9:
        /*0008*/ 	.byte	0x04, 0x17
        /*000a*/ 	.short	(.L_11 - .L_10)
.L_10:
        /*000c*/ 	.word	0x00000000
        /*0010*/ 	.short	0x0005
        /*0012*/ 	.short	0x0020
        /*0014*/ 	.byte	0x00, 0xf0, 0x11, 0x00


	//----- nvinfo : EIATTR_KPARAM_INFO
	.align		4
.L_11:
        /*0018*/ 	.byte	0x04, 0x17
        /*001a*/ 	.short	(.L_13 - .L_12)
.L_12:
        /*001c*/ 	.word	0x00000000
        /*0020*/ 	.short	0x0004
        /*0022*/ 	.short	0x001c
        /*0024*/ 	.byte	0x00, 0xf0, 0x11, 0x00


	//----- nvinfo : EIATTR_KPARAM_INFO
	.align		4
.L_13:
        /*0028*/ 	.byte	0x04, 0x17
        /*002a*/ 	.short	(.L_15 - .L_14)
.L_14:
        /*002c*/ 	.word	0x00000000
        /*0030*/ 	.short	0x0003
        /*0032*/ 	.short	0x0018
        /*0034*/ 	.byte	0x00, 0xf0, 0x11, 0x00


	//----- nvinfo : EIATTR_KPARAM_INFO
	.align		4
.L_15:
        /*0038*/ 	.byte	0x04, 0x17
        /*003a*/ 	.short	(.L_17 - .L_16)
.L_16:
        /*003c*/ 	.word	0x00000000
        /*0040*/ 	.short	0x0002
        /*0042*/ 	.short	0x0010
        /*0044*/ 	.byte	0x00, 0xf5, 0x21, 0x00


	//----- nvinfo : EIATTR_KPARAM_INFO
	.align		4
.L_17:
        /*0048*/ 	.byte	0x04, 0x17
        /*004a*/ 	.short	(.L_19 - .L_18)
.L_18:
        /*004c*/ 	.word	0x00000000
        /*0050*/ 	.short	0x0001
        /*0052*/ 	.short	0x0008
        /*0054*/ 	.byte	0x00, 0xf5, 0x21, 0x00


	//----- nvinfo : EIATTR_KPARAM_INFO
	.align		4
.L_19:
        /*0058*/ 	.byte	0x04, 0x17
        /*005a*/ 	.short	(.L_21 - .L_20)
.L_20:
        /*005c*/ 	.word	0x00000000
        /*0060*/ 	.short	0x0000
        /*0062*/ 	.short	0x0000
        /*0064*/ 	.byte	0x00, 0xf5, 0x21, 0x00


	//----- nvinfo : EIATTR_SPARSE_MMA_MASK
	.align		4
.L_21:
        /*0068*/ 	.byte	0x03, 0x50
        /*006a*/ 	.short	0x0000


	//----- nvinfo : EIATTR_MAXREG_COUNT
	.align		4
        /*006c*/ 	.byte	0x03, 0x1b
        /*006e*/ 	.short	0x00ff


	//----- nvinfo : EIATTR_EXTERNS
	.align		4
        /*0070*/ 	.byte	0x04, 0x0f
        /*0072*/ 	.short	(.L_23 - .L_22)


	//   ....[0]....
	.align		4
.L_22:
        /*0074*/ 	.word	index@(vprintf)


	//----- nvinfo : EIATTR_MERCURY_ISA_VERSION
	.align		4
.L_23:
        /*0078*/ 	.byte	0x03, 0x5f
        /*007a*/ 	.short	0x0101


	//----- nvinfo : EIATTR_VRC_CTA_INIT_COUNT
	.align		4
        /*007c*/ 	.byte	0x02, 0x4a
	.zero		1
	.zero		1


	//----- nvinfo : EIATTR_SYSCALL_OFFSETS
	.align		4
        /*0080*/ 	.byte	0x04, 0x46
        /*0082*/ 	.short	(.L_25 - .L_24)


	//   ....[0]....
.L_24:
        /*0084*/ 	.word	0x000009f0


	//   ....[1]....
        /*0088*/ 	.word	0x00000af0


	//----- nvinfo : EIATTR_EXIT_INSTR_OFFSETS
	.align		4
.L_25:
        /*008c*/ 	.byte	0x04, 0x1c
        /*008e*/ 	.short	(.L_27 - .L_26)


	//   ....[0]....
.L_26:
        /*0090*/ 	.word	0x00000120


	//   ....[1]....
        /*0094*/ 	.word	0x00000b00


	//----- nvinfo : EIATTR_CRS_STACK_SIZE
	.align		4
.L_27:
        /*0098*/ 	.byte	0x04, 0x1e
        /*009a*/ 	.short	(.L_29 - .L_28)
.L_28:
        /*009c*/ 	.word	0x00000000


	//----- nvinfo : EIATTR_CBANK_PARAM_SIZE
	.align		4
.L_29:
        /*00a0*/ 	.byte	0x03, 0x19
        /*00a2*/ 	.short	0x0024


	//----- nvinfo : EIATTR_PARAM_CBANK
	.align		4
        /*00a4*/ 	.byte	0x04, 0x0a
        /*00a6*/ 	.short	(.L_31 - .L_30)
	.align		4
.L_30:
        /*00a8*/ 	.word	index@(.nv.constant0._Z15matrixMulKernelPKfS0_Pfiii)
        /*00ac*/ 	.short	0x0380
        /*00ae*/ 	.short	0x0024


	//----- nvinfo : EIATTR_SW_WAR
	.align		4
.L_31:
        /*00b0*/ 	.byte	0x04, 0x36
        /*00b2*/ 	.short	(.L_33 - .L_32)
.L_32:
        /*00b4*/ 	.word	0x00000008
.L_33:


//--------------------- .nv.callgraph             --------------------------
	.section	.nv.callgraph,"",@"SHT_CUDA_CALLGRAPH"
	.align	4
	.sectionentsize	8
	.align		4
        /*0000*/ 	.word	0x00000000
	.align		4
        /*0004*/ 	.word	0xffffffff
	.align		4
        /*0008*/ 	.word	index@(_Z15matrixMulKernelPKfS0_Pfiii)
	.align		4
        /*000c*/ 	.word	index@(vprintf)
	.align		4
        /*0010*/ 	.word	0x00000000
	.align		4
        /*0014*/ 	.word	0xfffffffe
	.align		4
        /*0018*/ 	.word	0x00000000
	.align		4
        /*001c*/ 	.word	0xfffffffd
	.align		4
        /*0020*/ 	.word	0x00000000
	.align		4
        /*0024*/ 	.word	0xfffffffc


//--------------------- .nv.constant4             --------------------------
	.section	.nv.constant4,"a",@progbits
	.align	8
	.align		8
.nv.constant4:
        /*0000*/ 	.dword	vprintf
	.align		8
        /*0008*/ 	.dword	$str
	.align		8
        /*0010*/ 	.dword	$str$1


//--------------------- .text._Z15matrixMulKernelPKfS0_Pfiii --------------------------
	.section	.text._Z15matrixMulKernelPKfS0_Pfiii,"ax",@progbits
	.align	128
        .global         _Z15matrixMulKernelPKfS0_Pfiii
        .type           _Z15matrixMulKernelPKfS0_Pfiii,@function
        .size           _Z15matrixMulKernelPKfS0_Pfiii,(.L_x_7 - _Z15matrixMulKernelPKfS0_Pfiii)
        .other          _Z15matrixMulKernelPKfS0_Pfiii,@"STO_CUDA_ENTRY STV_DEFAULT"
_Z15matrixMulKernelPKfS0_Pfiii:
.text._Z15matrixMulKernelPKfS0_Pfiii:
[----:B------:R-:W0:Y:S01]  /*0000*/  LDC R1, c[0x0][0x37c] ;  /* 0x0000df00ff017b82 */ /* 0x000e220000000800 */
[----:B------:R-:W1:Y:S01]  /*0010*/  S2R R0, SR_TID.X ;  /* 0x0000000000007919 */ /* 0x000e620000002100 */
[----:B------:R-:W2:Y:S06]  /*0020*/  LDCU UR5, c[0x0][0x2fc] ;  /* 0x00005f80ff0577ac */ /* 0x000eac0008000800 */
[----:B------:R-:W3:Y:S01]  /*0030*/  LDC R16, c[0x0][0x364] ;  /* 0x0000d900ff107b82 */ /* 0x000ee20000000800 */
[----:B0-----:R-:W-:Y:S01]  /*0040*/  IADD3 R1, PT, PT, R1, -0x10, RZ ;  /* 0xfffffff001017810 */ /* 0x001fe20007ffe0ff */
[----:B------:R-:W3:Y:S01]  /*0050*/  S2R R3, SR_TID.Y ;  /* 0x0000000000037919 */ /* 0x000ee20000002200 */
[----:B------:R-:W0:Y:S01]  /*0060*/  LDCU UR8, c[0x0][0x398] ;  /* 0x00007300ff0877ac */ /* 0x000e220008000800 */
[----:B------:R-:W4:Y:S04]  /*0070*/  LDCU UR4, c[0x0][0x2f8] ;  /* 0x00005f00ff0477ac */ /* 0x000f280008000800 */
[----:B------:R-:W1:Y:S08]  /*0080*/  S2UR UR7, SR_CTAID.X ;  /* 0x00000000000779c3 */ /* 0x000e700000002500 */
[----:B------:R-:W1:Y:S08]  /*0090*/  LDC R17, c[0x0][0x360] ;  /* 0x0000d800ff117b82 */ /* 0x000e700000000800 */
[----:B------:R-:W3:Y:S01]  /*00a0*/  S2UR UR6, SR_CTAID.Y ;  /* 0x00000000000679c3 */ /* 0x000ee20000002600 */
[----:B----4-:R-:W-:-:S04]  /*00b0*/  IADD3 R2, P1, PT, R1, UR4, RZ ;  /* 0x0000000401027c10 */ /* 0x010fc8000ff3e0ff */
[----:B--2---:R-:W-:-:S03]  /*00c0*/  IADD3.X R18, PT, PT, RZ, UR5, RZ, P1, !PT ;  /* 0x00000005ff127c10 */ /* 0x004fc60008ffe4ff */
[----:B------:R-:W2:Y:S01]  /*00d0*/  LDC R19, c[0x0][0x3a0] ;  /* 0x0000e800ff137b82 */ /* 0x000ea20000000800 */
[----:B-1----:R-:W-:Y:S02]  /*00e0*/  IMAD R17, R17, UR7, R0 ;  /* 0x0000000711117c24 */ /* 0x002fe4000f8e0200 */
[----:B---3--:R-:W-:-:S03]  /*00f0*/  IMAD R16, R16, UR6, R3 ;  /* 0x0000000610107c24 */ /* 0x008fc6000f8e0203 */
[----:B--2---:R-:W-:-:S04]  /*0100*/  ISETP.GE.AND P0, PT, R17, R19, PT ;  /* 0x000000131100720c */ /* 0x004fc80003f06270 */
[----:B0-----:R-:W-:-:S13]  /*0110*/  ISETP.GE.OR P0, PT, R16, UR8, P0 ;  /* 0x0000000810007c0c */ /* 0x001fda0008706670 */
[----:B------:R-:W-:Y:S05]  /*0120*/  @P0 EXIT ;  /* 0x000000000000094d */ /* 0x000fea0003800000 */
[----:B------:R-:W0:Y:S01]  /*0130*/  LDC R21, c[0x0][0x39c] ;  /* 0x0000e700ff157b82 */ /* 0x000e220000000800 */
[----:B------:R-:W1:Y:S01]  /*0140*/  LDCU.64 UR36, c[0x0][0x358] ;  /* 0x00006b00ff2477ac */ /* 0x000e620008000a00 */
[----:B------:R-:W-:Y:S01]  /*0150*/  HFMA2 R0, -RZ, RZ, 0, 0 ;  /* 0x00000000ff007431 */ /* 0x000fe200000001ff */
[----:B0-----:R-:W-:-:S13]  /*0160*/  ISETP.GE.AND P0, PT, R21, 0x1, PT ;  /* 0x000000011500780c */ /* 0x001fda0003f06270 */
[----:B-1----:R-:W-:Y:S05]  /*0170*/  @!P0 BRA `(.L_x_0) ;  /* 0x0000000400e08947 */ /* 0x002fea0003800000 */
[C---:B------:R-:W-:Y:S01]  /*0180*/  ISETP.GE.U32.AND P1, PT, R21.reuse, 0x8, PT ;  /* 0x000000081500780c */ /* 0x040fe20003f26070 */
[----:B------:R-:W-:Y:S01]  /*0190*/  IMAD R23, R16, R21, RZ ;  /* 0x0000001510177224 */ /* 0x000fe200078e02ff */
[----:B------:R-:W-:Y:S01]  /*01a0*/  LOP3.LUT R22, R21, 0x7, RZ, 0xc0, !PT ;  /* 0x0000000715167812 */ /* 0x000fe200078ec0ff */
[----:B------:R-:W-:Y:S01]  /*01b0*/  IMAD.MOV.U32 R24, RZ, RZ, RZ ;  /* 0x000000ffff187224 */ /* 0x000fe200078e00ff */
[----:B------:R-:W-:Y:S02]  /*01c0*/  MOV R0, RZ ;  /* 0x000000ff00007202 */ /* 0x000fe40000000f00 */
[----:B------:R-:W-:-:S07]  /*01d0*/  ISETP.NE.AND P0, PT, R22, RZ, PT ;  /* 0x000000ff1600720c */ /* 0x000fce0003f05270 */
[----:B------:R-:W-:Y:S06]  /*01e0*/  @!P1 BRA `(.L_x_1) ;  /* 0x0000000000c49947 */ /* 0x000fec0003800000 */
[----:B------:R-:W0:Y:S01]  /*01f0*/  LDC.64 R4, c[0x0][0x380] ;  /* 0x0000e000ff047b82 */ /* 0x000e220000000a00 */
[----:B------:R-:W-:Y:S02]  /*0200*/  LOP3.LUT R24, R21, 0x7ffffff8, RZ, 0xc0, !PT ;  /* 0x7ffffff815187812 */ /* 0x000fe400078ec0ff */
[----:B------:R-:W-:Y:S02]  /*0210*/  MOV R0, RZ ;  /* 0x000000ff00007202 */ /* 0x000fe40000000f00 */
[----:B------:R-:W-:Y:S02]  /*0220*/  MOV R20, R17 ;  /* 0x0000001100147202 */ /* 0x000fe40000000f00 */
[----:B------:R-:W-:Y:S01]  /*0230*/  IADD3 R25, PT, PT, -R24, RZ, RZ ;  /* 0x000000ff18197210 */ /* 0x000fe20007ffe1ff */
[----:B0-----:R-:W-:-:S03]  /*0240*/  IMAD.WIDE.U32 R4, R23, 0x4, R4 ;  /* 0x0000000417047825 */ /* 0x001fc600078e0004 */
[----:B------:R-:W-:-:S04]  /*0250*/  IADD3 R6, P1, PT, R4, 0x10, RZ ;  /* 0x0000001004067810 */ /* 0x000fc80007f3e0ff */
[----:B------:R-:W-:-:S09]  /*0260*/  IADD3.X R7, PT, PT, RZ, R5, RZ, P1, !PT ;  /* 0x00000005ff077210 */ /* 0x000fd20000ffe4ff */
.L_x_2:
[----:B------:R-:W0:Y:S01]  /*0270*/  LDC.64 R14, c[0x0][0x388] ;  /* 0x0000e200ff0e7b82 */ /* 0x000e220000000a00 */
[----:B------:R-:W-:Y:S01]  /*0280*/  IMAD.MOV.U32 R4, RZ, RZ, R6 ;  /* 0x000000ffff047224 */ /* 0x000fe200078e0006 */
[----:B------:R-:W-:-:S05]  /*0290*/  MOV R5, R7 ;  /* 0x0000000700057202 */ /* 0x000fca0000000f00 */
[----:B------:R-:W2:Y:S04]  /*02a0*/  LDG.E R3, desc[UR36][R4.64+-0x10] ;  /* 0xfffff02404037981 */ /* 0x000ea8000c1e1900 */
[----:B------:R-:W3:Y:S01]  /*02b0*/  LDG.E R26, desc[UR36][R4.64+-0xc] ;  /* 0xfffff424041a7981 */ /* 0x000ee2000c1e1900 */
[----:B0-----:R-:W-:-:S05]  /*02c0*/  IMAD.WIDE R14, R20, 0x4, R14 ;  /* 0x00000004140e7825 */ /* 0x001fca00078e020e */
[----:B------:R0:W2:Y:S02]  /*02d0*/  LDG.E R28, desc[UR36][R14.64] ;  /* 0x000000240e1c7981 */ /* 0x0000a4000c1e1900 */
[----:B0-----:R-:W-:-:S05]  /*02e0*/  IMAD.WIDE R14, R19, 0x4, R14 ;  /* 0x00000004130e7825 */ /* 0x001fca00078e020e */
[----:B------:R0:W3:Y:S01]  /*02f0*/  LDG.E R27, desc[UR36][R14.64] ;  /* 0x000000240e1b7981 */ /* 0x0000e2000c1e1900 */
[----:B------:R-:W-:-:S04]  /*0300*/  IMAD.WIDE R8, R19, 0x4, R14 ;  /* 0x0000000413087825 */ /* 0x000fc800078e020e */
[C---:B------:R-:W-:Y:S02]  /*0310*/  IMAD.WIDE R10, R19.reuse, 0x4, R8 ;  /* 0x00000004130a7825 */ /* 0x040fe400078e0208 */
[----:B------:R-:W4:Y:S02]  /*0320*/  LDG.E R8, desc[UR36][R8.64] ;  /* 0x0000002408087981 */ /* 0x000f24000c1e1900 */
[C---:B------:R-:W-:Y:S02]  /*0330*/  IMAD.WIDE R6, R19.reuse, 0x4, R10 ;  /* 0x0000000413067825 */ /* 0x040fe400078e020a */
[----:B------:R1:W5:Y:S02]  /*0340*/  LDG.E R29, desc[UR36][R10.64] ;  /* 0x000000240a1d7981 */ /* 0x000364000c1e1900 */
[C---:B------:R-:W-:Y:S02]  /*0350*/  IMAD.WIDE R12, R19.reuse, 0x4, R6 ;  /* 0x00000004130c7825 */ /* 0x040fe400078e0206 */
[----:B------:R-:W5:Y:S04]  /*0360*/  LDG.E R9, desc[UR36][R4.64+0x4] ;  /* 0x0000042404097981 */ /* 0x000f68000c1e1900 */
[----:B------:R4:W5:Y:S01]  /*0370*/  LDG.E R6, desc[UR36][R6.64] ;  /* 0x0000002406067981 */ /* 0x000962000c1e1900 */
[----:B0-----:R-:W-:-:S03]  /*0380*/  IMAD.WIDE R14, R19, 0x4, R12 ;  /* 0x00000004130e7825 */ /* 0x001fc600078e020c */
[----:B------:R-:W5:Y:S04]  /*0390*/  LDG.E R12, desc[UR36][R12.64] ;  /* 0x000000240c0c7981 */ /* 0x000f68000c1e1900 */
[----:B------:R-:W4:Y:S01]  /*03a0*/  LDG.E R7, desc[UR36][R4.64+-0x8] ;  /* 0xfffff82404077981 */ /* 0x000f22000c1e1900 */
[----:B-1----:R-:W-:-:S06]  /*03b0*/  IMAD.WIDE R10, R19, 0x4, R14 ;  /* 0x00000004130a7825 */ /* 0x002fcc00078e020e */
[----:B------:R-:W5:Y:S04]  /*03c0*/  LDG.E R11, desc[UR36][R10.64] ;  /* 0x000000240a0b7981 */ /* 0x000f68000c1e1900 */
[----:B------:R-:W5:Y:S01]  /*03d0*/  LDG.E R10, desc[UR36][R4.64+0x8] ;  /* 0x00000824040a7981 */ /* 0x000f62000c1e1900 */
[----:B--2---:R-:W-:-:S03]  /*03e0*/  FFMA R3, R3, R28, R0 ;  /* 0x0000001c03037223 */ /* 0x004fc60000000000 */
[----:B------:R-:W5:Y:S04]  /*03f0*/  LDG.E R0, desc[UR36][R4.64+-0x4] ;  /* 0xfffffc2404007981 */ /* 0x000f68000c1e1900 */
[----:B------:R-:W2:Y:S01]  /*0400*/  LDG.E R28, desc[UR36][R4.64+0xc] ;  /* 0x00000c24041c7981 */ /* 0x000ea2000c1e1900 */
[----:B---3--:R-:W-:-:S03]  /*0410*/  FFMA R26, R26, R27, R3 ;  /* 0x0000001b1a1a7223 */ /* 0x008fc60000000003 */
[----:B------:R-:W3:Y:S04]  /*0420*/  LDG.E R27, desc[UR36][R4.64] ;  /* 0x00000024041b7981 */ /* 0x000ee8000c1e1900 */
[----:B------:R-:W2:Y:S01]  /*0430*/  LDG.E R3, desc[UR36][R14.64] ;  /* 0x000000240e037981 */ /* 0x000ea2000c1e1900 */
[----:B------:R-:W-:-:S04]  /*0440*/  IADD3 R25, PT, PT, R25, 0x8, RZ ;  /* 0x0000000819197810 */ /* 0x000fc80007ffe0ff */
[----:B------:R-:W-:Y:S02]  /*0450*/  ISETP.NE.AND P1, PT, R25, RZ, PT ;  /* 0x000000ff1900720c */ /* 0x000fe40003f25270 */
[----:B------:R-:W-:Y:S01]  /*0460*/  LEA R20, R19, R20, 0x3 ;  /* 0x0000001413147211 */ /* 0x000fe200078e18ff */
[----:B----4-:R-:W-:-:S04]  /*0470*/  FFMA R7, R7, R8, R26 ;  /* 0x0000000807077223 */ /* 0x010fc8000000001a */
[----:B-----5:R-:W-:-:S04]  /*0480*/  FFMA R0, R0, R29, R7 ;  /* 0x0000001d00007223 */ /* 0x020fc80000000007 */
[----:B---3--:R-:W-:-:S04]  /*0490*/  FFMA R0, R27, R6, R0 ;  /* 0x000000061b007223 */ /* 0x008fc80000000000 */
[----:B------:R-:W-:Y:S01]  /*04a0*/  FFMA R9, R9, R12, R0 ;  /* 0x0000000c09097223 */ /* 0x000fe20000000000 */
[----:B------:R-:W-:-:S03]  /*04b0*/  IADD3 R6, P2, PT, R4, 0x20, RZ ;  /* 0x0000002004067810 */ /* 0x000fc60007f5e0ff */
[----:B--2---:R-:W-:Y:S01]  /*04c0*/  FFMA R3, R10, R3, R9 ;  /* 0x000000030a037223 */ /* 0x004fe20000000009 */
[----:B------:R-:W-:-:S03]  /*04d0*/  IADD3.X R7, PT, PT, RZ, R5, RZ, P2, !PT ;  /* 0x00000005ff077210 */ /* 0x000fc600017fe4ff */
[----:B------:R-:W-:Y:S01]  /*04e0*/  FFMA R0, R28, R11, R3 ;  /* 0x0000000b1c007223 */ /* 0x000fe20000000003 */
[----:B------:R-:W-:Y:S06]  /*04f0*/  @P1 BRA `(.L_x_2) ;  /* 0xfffffffc005c1947 */ /* 0x000fec000383ffff */
.L_x_1:
[----:B------:R-:W-:Y:S05]  /*0500*/  @!P0 BRA `(.L_x_0) ;  /* 0x0000000000fc8947 */ /* 0x000fea0003800000 */
[----:B------:R-:W-:Y:S02]  /*0510*/  ISETP.GE.U32.AND P1, PT, R22, 0x4, PT ;  /* 0x000000041600780c */ /* 0x000fe40003f26070 */
[----:B------:R-:W-:-:S04]  /*0520*/  LOP3.LUT R3, R21, 0x3, RZ, 0xc0, !PT ;  /* 0x0000000315037812 */ /* 0x000fc800078ec0ff */
[----:B------:R-:W-:-:S07]  /*0530*/  ISETP.NE.AND P0, PT, R3, RZ, PT ;  /* 0x000000ff0300720c */ /* 0x000fce0003f05270 */
[----:B------:R-:W-:Y:S06]  /*0540*/  @!P1 BRA `(.L_x_3) ;  /* 0x00000000006c9947 */ /* 0x000fec0003800000 */
[----:B------:R-:W0:Y:S01]  /*0550*/  LDC.64 R6, c[0x0][0x388] ;  /* 0x0000e200ff067b82 */ /* 0x000e220000000a00 */
[----:B------:R-:W1:Y:S01]  /*0560*/  LDCU.64 UR4, c[0x0][0x380] ;  /* 0x00007000ff0477ac */ /* 0x000e620008000a00 */
[----:B------:R-:W-:Y:S01]  /*0570*/  IMAD R9, R24, R19, R17 ;  /* 0x0000001318097224 */ /* 0x000fe200078e0211 */
[C---:B------:R-:W-:Y:S01]  /*0580*/  IADD3 R10, P1, PT, R23.reuse, R24, RZ ;  /* 0x00000018170a7210 */ /* 0x040fe20007f3e0ff */
[----:B------:R-:W-:-:S04]  /*0590*/  IMAD.IADD R15, R23, 0x1, R24 ;  /* 0x00000001170f7824 */ /* 0x000fc800078e0218 */
[----:B------:R-:W2:Y:S01]  /*05a0*/  LDC.64 R4, c[0x0][0x380] ;  /* 0x0000e000ff047b82 */ /* 0x000ea20000000a00 */
[----:B0-----:R-:W-:-:S04]  /*05b0*/  IMAD.WIDE R6, R9, 0x4, R6 ;  /* 0x0000000409067825 */ /* 0x001fc800078e0206 */
[----:B------:R-:W-:Y:S02]  /*05c0*/  IMAD.WIDE R8, R19, 0x4, R6 ;  /* 0x0000000413087825 */ /* 0x000fe400078e0206 */
[----:B------:R-:W3:Y:S02]  /*05d0*/  LDG.E R6, desc[UR36][R6.64] ;  /* 0x0000002406067981 */ /* 0x000ee4000c1e1900 */
[----:B--2---:R-:W-:Y:S01]  /*05e0*/  IMAD.WIDE.U32 R14, R15, 0x4, R4 ;  /* 0x000000040f0e7825 */ /* 0x004fe200078e0004 */
[----:B------:R-:W-:Y:S02]  /*05f0*/  IADD3.X R5, PT, PT, RZ, RZ, RZ, P1, !PT ;  /* 0x000000ffff057210 */ /* 0x000fe40000ffe4ff */
[----:B-1----:R-:W-:-:S03]  /*0600*/  LEA R4, P1, R10, UR4, 0x2 ;  /* 0x000000040a047c11 */ /* 0x002fc6000f8210ff */
[----:B------:R-:W3:Y:S01]  /*0610*/  LDG.E R15, desc[UR36][R14.64] ;  /* 0x000000240e0f7981 */ /* 0x000ee2000c1e1900 */
[----:B------:R-:W-:Y:S01]  /*0620*/  LEA.HI.X R5, R10, UR5, R5, 0x2, P1 ;  /* 0x000000050a057c11 */ /* 0x000fe200088f1405 */
[C---:B------:R-:W-:Y:S02]  /*0630*/  IMAD.WIDE R10, R19.reuse, 0x4, R8 ;  /* 0x00000004130a7825 */ /* 0x040fe400078e0208 */
[----:B------:R-:W2:Y:S04]  /*0640*/  LDG.E R8, desc[UR36][R8.64] ;  /* 0x0000002408087981 */ /* 0x000ea8000c1e1900 */
[----:B------:R-:W2:Y:S01]  /*0650*/  LDG.E R25, desc[UR36][R4.64+0x4] ;  /* 0x0000042404197981 */ /* 0x000ea2000c1e1900 */
[----:B------:R-:W-:-:S03]  /*0660*/  IMAD.WIDE R12, R19, 0x4, R10 ;  /* 0x00000004130c7825 */ /* 0x000fc600078e020a */
[----:B------:R-:W4:Y:S04]  /*0670*/  LDG.E R20, desc[UR36][R10.64] ;  /* 0x000000240a147981 */ /* 0x000f28000c1e1900 */
[----:B------:R-:W4:Y:S04]  /*0680*/  LDG.E R27, desc[UR36][R4.64+0x8] ;  /* 0x00000824041b7981 */ /* 0x000f28000c1e1900 */
[----:B------:R-:W5:Y:S04]  /*0690*/  LDG.E R29, desc[UR36][R4.64+0xc] ;  /* 0x00000c24041d7981 */ /* 0x000f68000c1e1900 */
[----:B------:R-:W5:Y:S01]  /*06a0*/  LDG.E R12, desc[UR36][R12.64] ;  /* 0x000000240c0c7981 */ /* 0x000f62000c1e1900 */
[----:B------:R-:W-:Y:S01]  /*06b0*/  IADD3 R24, PT, PT, R24, 0x4, RZ ;  /* 0x0000000418187810 */ /* 0x000fe20007ffe0ff */
[----:B---3--:R-:W-:-:S04]  /*06c0*/  FFMA R0, R15, R6, R0 ;  /* 0x000000060f007223 */ /* 0x008fc80000000000 */
[----:B--2---:R-:W-:-:S04]  /*06d0*/  FFMA R0, R25, R8, R0 ;  /* 0x0000000819007223 */ /* 0x004fc80000000000 */
[----:B----4-:R-:W-:-:S04]  /*06e0*/  FFMA R0, R27, R20, R0 ;  /* 0x000000141b007223 */ /* 0x010fc80000000000 */
[----:B-----5:R-:W-:-:S07]  /*06f0*/  FFMA R0, R29, R12, R0 ;  /* 0x0000000c1d007223 */ /* 0x020fce0000000000 */
.L_x_3:
[----:B------:R-:W-:Y:S05]  /*0700*/  @!P0 BRA `(.L_x_0) ;  /* 0x00000000007c8947 */ /* 0x000fea0003800000 */
[----:B------:R-:W-:Y:S01]  /*0710*/  ISETP.NE.AND P1, PT, R3, 0x1, PT ;  /* 0x000000010300780c */ /* 0x000fe20003f25270 */
[----:B------:R-:W0:Y:S01]  /*0720*/  LDC.64 R12, c[0x0][0x380] ;  /* 0x0000e000ff0c7b82 */ /* 0x000e220000000a00 */
[----:B------:R-:W-:-:S04]  /*0730*/  LOP3.LUT R21, R21, 0x1, RZ, 0xc0, !PT ;  /* 0x0000000115157812 */ /* 0x000fc800078ec0ff */
[----:B------:R-:W-:-:S03]  /*0740*/  ISETP.NE.U32.AND P0, PT, R21, 0x1, PT ;  /* 0x000000011500780c */ /* 0x000fc60003f05070 */
[----:B------:R-:W1:Y:S04]  /*0750*/  LDC.64 R6, c[0x0][0x388] ;  /* 0x0000e200ff067b82 */ /* 0x000e680000000a00 */
[CC--:B------:R-:W-:Y:S02]  /*0760*/  @P1 IADD3 R3, PT, PT, R23.reuse, R24.reuse, RZ ;  /* 0x0000001817031210 */ /* 0x0c0fe40007ffe0ff */
[----:B------:R-:W-:Y:S02]  /*0770*/  @P1 IADD3 R14, P2, PT, R23, R24, RZ ;  /* 0x00000018170e1210 */ /* 0x000fe40007f5e0ff */
[----:B------:R-:W2:Y:S02]  /*0780*/  @P1 LDC.64 R4, c[0x0][0x380] ;  /* 0x0000e000ff041b82 */ /* 0x000ea40000000a00 */
[----:B------:R-:W-:-:S06]  /*0790*/  @P1 IADD3.X R15, PT, PT, RZ, RZ, RZ, P2, !PT ;  /* 0x000000ffff0f1210 */ /* 0x000fcc00017fe4ff */
[----:B------:R-:W3:Y:S01]  /*07a0*/  LDC.64 R8, c[0x0][0x380] ;  /* 0x0000e000ff087b82 */ /* 0x000ee20000000a00 */
[----:B0-----:R-:W-:-:S04]  /*07b0*/  @P1 IMAD.WIDE.U32 R12, R3, 0x4, R12 ;  /* 0x00000004030c1825 */ /* 0x001fc800078e000c */
[CC--:B------:R-:W-:Y:S02]  /*07c0*/  @P1 IMAD R3, R24.reuse, R19.reuse, R17 ;  /* 0x0000001318031224 */ /* 0x0c0fe400078e0211 */
[----:B------:R-:W-:Y:S01]  /*07d0*/  @P1 VIADD R24, R24, 0x2 ;  /* 0x0000000218181836 */ /* 0x000fe20000000000 */
[----:B------:R-:W0:Y:S01]  /*07e0*/  LDC.64 R10, c[0x0][0x388] ;  /* 0x0000e200ff0a7b82 */ /* 0x000e220000000a00 */
[----:B-1----:R-:W-:Y:S01]  /*07f0*/  @P1 IMAD.WIDE R6, R3, 0x4, R6 ;  /* 0x0000000403061825 */ /* 0x002fe200078e0206 */
[----:B------:R-:W4:Y:S02]  /*0800*/  @P1 LDG.E R13, desc[UR36][R12.64] ;  /* 0x000000240c0d1981 */ /* 0x000f24000c1e1900 */
[----:B------:R-:W-:Y:S02]  /*0810*/  @!P0 IADD3 R23, PT, PT, R23, R24, RZ ;  /* 0x0000001817178210 */ /* 0x000fe40007ffe0ff */
[----:B--2---:R-:W-:Y:S01]  /*0820*/  @P1 LEA R4, P2, R14, R4, 0x2 ;  /* 0x000000040e041211 */ /* 0x004fe200078410ff */
[----:B------:R-:W-:Y:S01]  /*0830*/  @!P0 IMAD R3, R24, R19, R17 ;  /* 0x0000001318038224 */ /* 0x000fe200078e0211 */
[----:B------:R-:W4:Y:S02]  /*0840*/  @P1 LDG.E R20, desc[UR36][R6.64] ;  /* 0x0000002406141981 */ /* 0x000f24000c1e1900 */
[----:B------:R-:W-:Y:S01]  /*0850*/  @P1 LEA.HI.X R5, R14, R5, R15, 0x2, P2 ;  /* 0x000000050e051211 */ /* 0x000fe200010f140f */
[----:B------:R-:W-:-:S04]  /*0860*/  @P1 IMAD.WIDE R14, R19, 0x4, R6 ;  /* 0x00000004130e1825 */ /* 0x000fc800078e0206 */
[----:B---3--:R-:W-:Y:S01]  /*0870*/  @!P0 IMAD.WIDE.U32 R8, R23, 0x4, R8 ;  /* 0x0000000417088825 */ /* 0x008fe200078e0008 */
[----:B------:R-:W2:Y:S04]  /*0880*/  @P1 LDG.E R4, desc[UR36][R4.64+0x4] ;  /* 0x0000042404041981 */ /* 0x000ea8000c1e1900 */
[----:B------:R-:W2:Y:S01]  /*0890*/  @P1 LDG.E R14, desc[UR36][R14.64] ;  /* 0x000000240e0e1981 */ /* 0x000ea2000c1e1900 */
[----:B0-----:R-:W-:-:S03]  /*08a0*/  @!P0 IMAD.WIDE R10, R3, 0x4, R10 ;  /* 0x00000004030a8825 */ /* 0x001fc600078e020a */
[----:B------:R-:W3:Y:S04]  /*08b0*/  @!P0 LDG.E R9, desc[UR36][R8.64] ;  /* 0x0000002408098981 */ /* 0x000ee8000c1e1900 */
[----:B------:R-:W3:Y:S01]  /*08c0*/  @!P0 LDG.E R10, desc[UR36][R10.64] ;  /* 0x000000240a0a8981 */ /* 0x000ee2000c1e1900 */
[----:B----4-:R-:W-:-:S04]  /*08d0*/  @P1 FFMA R13, R13, R20, R0 ;  /* 0x000000140d0d1223 */ /* 0x010fc80000000000 */
[----:B--2---:R-:W-:-:S04]  /*08e0*/  @P1 FFMA R0, R4, R14, R13 ;  /* 0x0000000e04001223 */ /* 0x004fc8000000000d */
[----:B---3--:R-:W-:-:S07]  /*08f0*/  @!P0 FFMA R0, R9, R10, R0 ;  /* 0x0000000a09008223 */ /* 0x008fce0000000000 */
.L_x_0:
[----:B------:R-:W0:Y:S01]  /*0900*/  LDC.64 R8, c[0x0][0x390] ;  /* 0x0000e400ff087b82 */ /* 0x000e220000000a00 */
[----:B------:R-:W1:Y:S01]  /*0910*/  F2F.F64.F32 R10, R0 ;  /* 0x00000000000a7310 */ /* 0x000e620000201800 */
[----:B------:R-:W-:Y:S01]  /*0920*/  IMAD R19, R16, R19, R17 ;  /* 0x0000001310137224 */ /* 0x000fe200078e0211 */
[----:B------:R2:W-:Y:S01]  /*0930*/  STL.64 [R1], R16 ;  /* 0x0000001001007387 */ /* 0x0005e20000100a00 */
[----:B------:R-:W3:Y:S01]  /*0940*/  LDCU.64 UR4, c[0x4][0x8] ;  /* 0x01000100ff0477ac */ /* 0x000ee20008000a00 */
[----:B------:R-:W-:Y:S01]  /*0950*/  MOV R6, R2 ;  /* 0x0000000200067202 */ /* 0x000fe20000000f00 */
[----:B------:R-:W-:Y:S01]  /*0960*/  IMAD.MOV.U32 R7, RZ, RZ, R18 ;  /* 0x000000ffff077224 */ /* 0x000fe200078e0012 */
[----:B-1----:R2:W-:Y:S01]  /*0970*/  STL.64 [R1+0x8], R10 ;  /* 0x0000080a01007387 */ /* 0x0025e20000100a00 */
[----:B---3--:R-:W-:Y:S01]  /*0980*/  MOV R4, UR4 ;  /* 0x0000000400047c02 */ /* 0x008fe20008000f00 */
[----:B0-----:R-:W-:Y:S01]  /*0990*/  IMAD.WIDE R8, R19, 0x4, R8 ;  /* 0x0000000413087825 */ /* 0x001fe200078e0208 */
[----:B------:R-:W-:-:S02]  /*09a0*/  MOV R19, 0x0 ;  /* 0x0000000000137802 */ /* 0x000fc40000000f00 */
[----:B------:R-:W-:Y:S02]  /*09b0*/  MOV R5, UR5 ;  /* 0x0000000500057c02 */ /* 0x000fe40008000f00 */
[----:B------:R2:W-:Y:S01]  /*09c0*/  STG.E desc[UR36][R8.64], R0 ;  /* 0x0000000008007986 */ /* 0x0005e2000c101924 */
[----:B------:R2:W0:Y:S04]  /*09d0*/  LDC.64 R12, c[0x4][R19] ;  /* 0x01000000130c7b82 */ /* 0x0004280000000a00 */
[----:B------:R-:W-:-:S07]  /*09e0*/  LEPC R20, `(.L_x_4) ;  /* 0x000000001014794e */ /* 0x000fce0000000000 */
[----:B0-2---:R-:W-:Y:S05]  /*09f0*/  CALL.ABS.NOINC R12 ;  /* 0x000000000c007343 */ /* 0x005fea0003c00000 */
.L_x_4:
[----:B------:R-:W0:Y:S01]  /*0a00*/  LDC.64 R8, c[0x0][0x380] ;  /* 0x0000e000ff087b82 */ /* 0x000e220000000a00 */
[----:B------:R-:W1:Y:S02]  /*0a10*/  LDCU UR4, c[0x0][0x39c] ;  /* 0x00007380ff0477ac */ /* 0x000e640008000800 */
[----:B-1----:R-:W-:Y:S01]  /*0a20*/  IMAD R3, R16, UR4, R17 ;  /* 0x0000000410037c24 */ /* 0x002fe2000f8e0211 */
[----:B------:R1:W-:Y:S04]  /*0a30*/  STL.64 [R1], R16 ;  /* 0x0000001001007387 */ /* 0x0003e80000100a00 */
[----:B------:R1:W2:Y:S01]  /*0a40*/  LDC.64 R12, c[0x4][R19] ;  /* 0x01000000130c7b82 */ /* 0x0002a20000000a00 */
[----:B------:R-:W3:Y:S01]  /*0a50*/  LDCU.64 UR4, c[0x4][0x10] ;  /* 0x01000200ff0477ac */ /* 0x000ee20008000a00 */
[----:B0-----:R-:W-:-:S06]  /*0a60*/  IMAD.WIDE R8, R3, 0x4, R8 ;  /* 0x0000000403087825 */ /* 0x001fcc00078e0208 */
[----:B------:R-:W4:Y:S01]  /*0a70*/  LDG.E R8, desc[UR36][R8.64] ;  /* 0x0000002408087981 */ /* 0x000f22000c1e1900 */
[----:B------:R-:W-:Y:S02]  /*0a80*/  MOV R6, R2 ;  /* 0x0000000200067202 */ /* 0x000fe40000000f00 */
[----:B------:R-:W-:Y:S02]  /*0a90*/  MOV R7, R18 ;  /* 0x0000001200077202 */ /* 0x000fe40000000f00 */
[----:B---3--:R-:W-:Y:S02]  /*0aa0*/  MOV R4, UR4 ;  /* 0x0000000400047c02 */ /* 0x008fe40008000f00 */
[----:B------:R-:W-:Y:S01]  /*0ab0*/  MOV R5, UR5 ;  /* 0x0000000500057c02 */ /* 0x000fe20008000f00 */
[----:B----4-:R-:W0:Y:S02]  /*0ac0*/  F2F.F64.F32 R10, R8 ;  /* 0x00000008000a7310 */ /* 0x010e240000201800 */
[----:B0-2---:R1:W-:Y:S04]  /*0ad0*/  STL.64 [R1+0x8], R10 ;  /* 0x0000080a01007387 */ /* 0x0053e80000100a00 */
[----:B------:R-:W-:-:S07]  /*0ae0*/  LEPC R20, `(.L_x_5) ;  /* 0x000000001014794e */ /* 0x000fce0000000000 */
[----:B-1----:R-:W-:Y:S05]  /*0af0*/  CALL.ABS.NOINC R12 ;  /* 0x000000000c007343 */ /* 0x002fea0003c00000 */
.L_x_5:
[----:B------:R-:W-:Y:S05]  /*0b00*/  EXIT ;  /* 0x000000000000794d */ /* 0x000fea0003800000 */
.L_x_6:
[----:B------:R-:W-:-:S00]  /*0b10*/  BRA `(.L_x_6) ;  /* 0xfffffffc00fc7947 */ /* 0x000fc0000383ffff */
[----:B------:R-:W-:-:S00]  /*0b20*/  NOP ;  /* 0x0000000000007918 */ /* 0x000fc00000000000 */
        /* <DEDUP_REMOVED lines=13> */
.L_x_7:


//--------------------- .nv.global.init           --------------------------
	.section	.nv.global.init,"aw",@progbits
.nv.global.init:
	.type		$str$1,@object
	.size		$str$1,($str - $str$1)
$str$1:
        /*0000*/ 	.byte	0x4d, 0x61, 0x74, 0x72, 0x69, 0x78, 0x20, 0x41, 0x20, 0x76, 0x61, 0x6c, 0x75, 0x65, 0x20, 0x61
        /*0010*/ 	.byte	0x74, 0x20, 0x5b, 0x25, 0x64, 0x5d, 0x5b, 0x25, 0x64, 0x5d, 0x3a, 0x20, 0x25, 0x2e, 0x32, 0x66
        /*0020*/ 	.byte	0x0a, 0x00
	.type		$str,@object
	.size		$str,(.L_0 - $str)
$str:
        /*0022*/ 	.byte	0x49, 0x6e, 0x74, 0x65, 0x72, 0x6d, 0x65, 0x64, 0x69, 0x61, 0x74, 0x65, 0x20, 0x72, 0x65, 0x73
        /*0032*/ 	.byte	0x75, 0x6c, 0x74, 0x20, 0x61, 0x74, 0x20, 0x5b, 0x25, 0x64, 0x5d, 0x5b, 0x25, 0x64, 0x5d, 0x3a
        /*0042*/ 	.byte	0x20, 0x25, 0x2e, 0x32, 0x66, 0x0a, 0x00
.L_0:


//--------------------- .nv.shared.reserved.0     --------------------------
	.section	.nv.shared.reserved.0,"aw",@nobits
	.weak		__nv_reservedSMEM_offset_0_alias
	.size		__nv_reservedSMEM_offset_0_alias, 0, 64
	.other		__nv_reservedSMEM_offset_0_alias,@"STO_CUDA_RESERVED_SHARED STV_DEFAULT"
__nv_reservedSMEM_offset_0_alias:
	.zero		0
	.zero		64


//--------------------- .nv.constant0._Z15matrixMulKernelPKfS0_Pfiii --------------------------
	.section	.nv.constant0._Z15matrixMulKernelPKfS0_Pfiii,"a",@progbits
	.sectionflags	@""
	.align	4
.nv.constant0._Z15matrixMulKernelPKfS0_Pfiii:
	.zero		932


//--------------------- SYMBOLS --------------------------

	.type		.nv.reservedSmem.offset0,@object
	.size		.nv.reservedSmem.offset0,0x4
	.type		vprintf,@function
